	.headerflags	@"EF_CUDA_TEXMODE_UNIFIED EF_CUDA_64BIT_ADDRESS EF_CUDA_ACCELERATORS EF_CUDA_SM90 EF_CUDA_VIRTUAL_SM(EF_CUDA_SM90)"
	.elftype	@"ET_EXEC"


//--------------------- .nv.info                  --------------------------
	.section	.nv.info,"",@"SHT_CUDA_INFO"
	.align	4


	//----- nvinfo : EIATTR_REGCOUNT
	.align		4
        /*0000*/ 	.byte	0x04, 0x2f
        /*0002*/ 	.short	(.L_1 - .L_0)
	.align		4
.L_0:
        /*0004*/ 	.word	index@(triton_poi_fused_convolution_18)
        /*0008*/ 	.word	0x00000011


	//----- nvinfo : EIATTR_MIN_STACK_SIZE
	.align		4
.L_1:
        /*000c*/ 	.byte	0x04, 0x12
        /*000e*/ 	.short	(.L_3 - .L_2)
	.align		4
.L_2:
        /*0010*/ 	.word	index@(triton_poi_fused_convolution_18)
        /*0014*/ 	.word	0x00000000


	//----- nvinfo : EIATTR_FRAME_SIZE
	.align		4
.L_3:
        /*0018*/ 	.byte	0x04, 0x11
        /*001a*/ 	.short	(.L_5 - .L_4)
	.align		4
.L_4:
        /*001c*/ 	.word	index@(triton_poi_fused_convolution_18)
        /*0020*/ 	.word	0x00000000


	//----- nvinfo : EIATTR_MIN_STACK_SIZE
	.align		4
.L_5:
        /*0024*/ 	.byte	0x04, 0x12
        /*0026*/ 	.short	(.L_7 - .L_6)
	.align		4
.L_6:
        /*0028*/ 	.word	index@(triton_poi_fused_convolution_18)
        /*002c*/ 	.word	0x00000000
.L_7:


//--------------------- .nv.info.triton_poi_fused_convolution_18 --------------------------
	.section	.nv.info.triton_poi_fused_convolution_18,"",@"SHT_CUDA_INFO"
	.sectionflags	@""
	.align	4


	//----- nvinfo : EIATTR_CUDA_API_VERSION
	.align		4
        /*0000*/ 	.byte	0x04, 0x37
        /*0002*/ 	.short	(.L_9 - .L_8)
.L_8:
        /*0004*/ 	.word	0x0000007c


	//----- nvinfo : EIATTR_KPARAM_INFO
	.align		4
.L_9:
        /*0008*/ 	.byte	0x04, 0x17
        /*000a*/ 	.short	(.L_11 - .L_10)
.L_10:
        /*000c*/ 	.word	0x00000000
        /*0010*/ 	.short	0x0004
        /*0012*/ 	.short	0x001c
        /*0014*/ 	.byte	0x00, 0xf0, 0x11, 0x00


	//----- nvinfo : EIATTR_KPARAM_INFO
	.align		4
.L_11:
        /*0018*/ 	.byte	0x04, 0x17
        /*001a*/ 	.short	(.L_13 - .L_12)
.L_12:
        /*001c*/ 	.word	0x00000000
        /*0020*/ 	.short	0x0003
        /*0022*/ 	.short	0x0018
        /*0024*/ 	.byte	0x00, 0xf0, 0x11, 0x00


	//----- nvinfo : EIATTR_KPARAM_INFO
	.align		4
.L_13:
        /*0028*/ 	.byte	0x04, 0x17
        /*002a*/ 	.short	(.L_15 - .L_14)
.L_14:
        /*002c*/ 	.word	0x00000000
        /*0030*/ 	.short	0x0002
        /*0032*/ 	.short	0x0010
        /*0034*/ 	.byte	0x00, 0xf4, 0x21, 0x00


	//----- nvinfo : EIATTR_KPARAM_INFO
	.align		4
.L_15:
        /*0038*/ 	.byte	0x04, 0x17
        /*003a*/ 	.short	(.L_17 - .L_16)
.L_16:
        /*003c*/ 	.word	0x00000000
        /*0040*/ 	.short	0x0001
        /*0042*/ 	.short	0x0008
        /*0044*/ 	.byte	0x00, 0xf4, 0x21, 0x00


	//----- nvinfo : EIATTR_KPARAM_INFO
	.align		4
.L_17:
        /*0048*/ 	.byte	0x04, 0x17
        /*004a*/ 	.short	(.L_19 - .L_18)
.L_18:
        /*004c*/ 	.word	0x00000000
        /*0050*/ 	.short	0x0000
        /*0052*/ 	.short	0x0000
        /*0054*/ 	.byte	0x00, 0xf4, 0x21, 0x00


	//----- nvinfo : EIATTR_SPARSE_MMA_MASK
	.align		4
.L_19:
        /*0058*/ 	.byte	0x03, 0x50
        /*005a*/ 	.short	0x0000


	//----- nvinfo : EIATTR_MAXREG_COUNT
	.align		4
        /*005c*/ 	.byte	0x03, 0x1b
        /*005e*/ 	.short	0x00ff


	//----- nvinfo : EIATTR_EXIT_INSTR_OFFSETS
	.align		4
        /*0060*/ 	.byte	0x04, 0x1c
        /*0062*/ 	.short	(.L_21 - .L_20)


	//   ....[0]....
.L_20:
        /*0064*/ 	.word	0x000002e0


	//   ....[1]....
        /*0068*/ 	.word	0x00000300


	//----- nvinfo : EIATTR_REQNTID
	.align		4
.L_21:
        /*006c*/ 	.byte	0x04, 0x10
        /*006e*/ 	.short	(.L_23 - .L_22)
.L_22:
        /*0070*/ 	.word	0x00000080
        /*0074*/ 	.word	0x00000001
        /*0078*/ 	.word	0x00000001


	//----- nvinfo : EIATTR_CBANK_PARAM_SIZE
	.align		4
.L_23:
        /*007c*/ 	.byte	0x03, 0x19
        /*007e*/ 	.short	0x0020


	//----- nvinfo : EIATTR_PARAM_CBANK
	.align		4
        /*0080*/ 	.byte	0x04, 0x0a
        /*0082*/ 	.short	(.L_25 - .L_24)
	.align		4
.L_24:
        /*0084*/ 	.word	index@(.nv.constant0.triton_poi_fused_convolution_18)
        /*0088*/ 	.short	0x0210
        /*008a*/ 	.short	0x0020


	//----- nvinfo : EIATTR_SW_WAR
	.align		4
.L_25:
        /*008c*/ 	.byte	0x04, 0x36
        /*008e*/ 	.short	(.L_27 - .L_26)
.L_26:
        /*0090*/ 	.word	0x00000008
.L_27:


//--------------------- .nv.callgraph             --------------------------
	.section	.nv.callgraph,"",@"SHT_CUDA_CALLGRAPH"
	.align	4
	.sectionentsize	8
	.align		4
        /*0000*/ 	.word	0x00000000
	.align		4
        /*0004*/ 	.word	0xffffffff
	.align		4
        /*0008*/ 	.word	0x00000000
	.align		4
        /*000c*/ 	.word	0xfffffffe
	.align		4
        /*0010*/ 	.word	0x00000000
	.align		4
        /*0014*/ 	.word	0xfffffffd
	.align		4
        /*0018*/ 	.word	0x00000000
	.align		4
        /*001c*/ 	.word	0xfffffffc


//--------------------- .text.triton_poi_fused_convolution_18 --------------------------
	.section	.text.triton_poi_fused_convolution_18,"ax",@progbits
	.sectionflags	@"SHF_BARRIERS=1"
	.align	128
        .global         triton_poi_fused_convolution_18
        .type           triton_poi_fused_convolution_18,@function
        .size           triton_poi_fused_convolution_18,(.L_x_1 - triton_poi_fused_convolution_18)
        .other          triton_poi_fused_convolution_18,@"STO_CUDA_ENTRY STV_DEFAULT"
triton_poi_fused_convolution_18:
.text.triton_poi_fused_convolution_18:
[----:B------:R-:W0:Y:S02]  /*0000*/  LDC R1, c[0x0][0x28] ;  /* 0x00000a00ff017b82 */ /* 0x000e240000000800 */
[----:B------:R-:W1:Y:S01]  /*0010*/  S2R R9, SR_TID.X ;  /* 0x0000000000097919 */ /* 0x000e620000002100 */
[----:B------:R-:W2:Y:S01]  /*0020*/  LDC.64 R4, c[0x0][0x210] ;  /* 0x00008400ff047b82 */ /* 0x000ea20000000a00 */
[----:B------:R-:W-:Y:S01]  /*0030*/  IMAD.MOV.U32 R10, RZ, RZ, RZ ;  /* 0x000000ffff0a7224 */ /* 0x000fe200078e00ff */
[----:B------:R-:W-:Y:S01]  /*0040*/  ULDC.64 UR6, c[0x0][0x208] ;  /* 0x0000820000067ab9 */ /* 0x000fe20000000a00 */
[----:B------:R-:W3:Y:S01]  /*0050*/  S2R R8, SR_CTAID.Y ;  /* 0x0000000000087919 */ /* 0x000ee20000002600 */
[----:B------:R-:W-:Y:S01]  /*0060*/  IMAD.MOV.U32 R12, RZ, RZ, RZ ;  /* 0x000000ffff0c7224 */ /* 0x000fe200078e00ff */
[----:B------:R-:W4:Y:S01]  /*0070*/  S2R R0, SR_CTAID.X ;  /* 0x0000000000007919 */ /* 0x000f220000002500 */
[----:B-1----:R-:W-:-:S04]  /*0080*/  LOP3.LUT R6, R9, 0x7f, RZ, 0xc0, !PT ;  /* 0x0000007f09067812 */ /* 0x002fc800078ec0ff */
[----:B---3--:R-:W-:Y:S02]  /*0090*/  PRMT R3, R6, 0x6540, R8 ;  /* 0x0000654006037816 */ /* 0x008fe40000000008 */
[----:B----4-:R-:W-:Y:S02]  /*00a0*/  ISETP.GE.AND P0, PT, R0, 0x40, PT ;  /* 0x000000400000780c */ /* 0x010fe40003f06270 */
[C---:B------:R-:W-:Y:S02]  /*00b0*/  LOP3.LUT R7, R3.reuse, 0x80, RZ, 0xfc, !PT ;  /* 0x0000008003077812 */ /* 0x040fe400078efcff */
[C---:B------:R-:W-:Y:S01]  /*00c0*/  ISETP.LT.AND P1, PT, R3.reuse, 0x200, !P0 ;  /* 0x000002000300780c */ /* 0x040fe20004721270 */
[--C-:B------:R-:W-:Y:S01]  /*00d0*/  IMAD R3, R3, 0x40, R0.reuse ;  /* 0x0000004003037824 */ /* 0x100fe200078e0200 */
[C---:B------:R-:W-:Y:S01]  /*00e0*/  ISETP.LT.AND P2, PT, R7.reuse, 0x200, !P0 ;  /* 0x000002000700780c */ /* 0x040fe20004741270 */
[----:B------:R-:W-:Y:S02]  /*00f0*/  IMAD R7, R7, 0x40, R0 ;  /* 0x0000004007077824 */ /* 0x000fe400078e0200 */
[----:B--2---:R-:W-:-:S04]  /*0100*/  IMAD.WIDE R2, R3, 0x4, R4 ;  /* 0x0000000403027825 */ /* 0x004fc800078e0204 */
[----:B------:R-:W-:-:S04]  /*0110*/  IMAD.WIDE R4, R7, 0x4, R4 ;  /* 0x0000000407047825 */ /* 0x000fc800078e0204 */
[----:B------:R-:W2:Y:S04]  /*0120*/  @P1 LDG.E.EL R10, desc[UR6][R2.64] ;  /* 0x00000006020a1981 */ /* 0x000ea8000c2e1900 */
[----:B------:R1:W3:Y:S01]  /*0130*/  @P2 LDG.E.EL R12, desc[UR6][R4.64] ;  /* 0x00000006040c2981 */ /* 0x0002e2000c2e1900 */
[----:B------:R-:W4:Y:S01]  /*0140*/  S2UR UR5, SR_CgaCtaId ;  /* 0x00000000000579c3 */ /* 0x000f220000008800 */
[----:B------:R-:W-:Y:S01]  /*0150*/  UMOV UR4, 0x400 ;  /* 0x0000040000047882 */ /* 0x000fe20000000000 */
[----:B------:R-:W-:-:S05]  /*0160*/  IMAD.SHL.U32 R7, R9, 0x2, RZ ;  /* 0x0000000209077824 */ /* 0x000fca00078e00ff */
[----:B------:R-:W-:Y:S01]  /*0170*/  LOP3.LUT R7, R7, 0xfe, RZ, 0xc0, !PT ;  /* 0x000000fe07077812 */ /* 0x000fe200078ec0ff */
[----:B-1----:R-:W1:Y:S03]  /*0180*/  LDC.64 R4, c[0x0][0x218] ;  /* 0x00008600ff047b82 */ /* 0x002e660000000a00 */
[----:B------:R-:W-:-:S04]  /*0190*/  PRMT R8, R7, 0x6540, R8 ;  /* 0x0000654007087816 */ /* 0x000fc80000000008 */
[----:B------:R-:W-:Y:S01]  /*01a0*/  ISETP.LT.AND P0, PT, R8, 0x200, !P0 ;  /* 0x000002000800780c */ /* 0x000fe20004701270 */
[----:B----4-:R-:W-:-:S06]  /*01b0*/  UPRMT UR4, UR5, 0x654, UR4 ;  /* 0x0000065405047896 */ /* 0x010fcc0008000004 */
[----:B------:R-:W-:Y:S02]  /*01c0*/  LEA R13, R6, UR4, 0x2 ;  /* 0x00000004060d7c11 */ /* 0x000fe4000f8e10ff */
[----:B------:R-:W-:Y:S02]  /*01d0*/  LEA R14, R7, UR4, 0x2 ;  /* 0x00000004070e7c11 */ /* 0x000fe4000f8e10ff */
[----:B------:R-:W-:-:S04]  /*01e0*/  SHF.R.S32.HI R7, RZ, 0x1f, R8 ;  /* 0x0000001fff077819 */ /* 0x000fc80000011408 */
[----:B------:R-:W-:Y:S02]  /*01f0*/  LEA.HI R9, R7, R8, RZ, 0x7 ;  /* 0x0000000807097211 */ /* 0x000fe400078f38ff */
[----:B------:R-:W4:Y:S02]  /*0200*/  LDC.64 R6, c[0x0][0x220] ;  /* 0x00008800ff067b82 */ /* 0x000f240000000a00 */
[C---:B------:R-:W-:Y:S01]  /*0210*/  LOP3.LUT R11, R9.reuse, 0xffffff80, RZ, 0xc0, !PT ;  /* 0xffffff80090b7812 */ /* 0x040fe200078ec0ff */
[----:B------:R-:W-:-:S04]  /*0220*/  IMAD.SHL.U32 R9, R9, 0x40, RZ ;  /* 0x0000004009097824 */ /* 0x000fc800078e00ff */
[----:B------:R-:W-:-:S04]  /*0230*/  IMAD.IADD R11, R8, 0x1, -R11 ;  /* 0x00000001080b7824 */ /* 0x000fc800078e0a0b */
[----:B------:R-:W-:Y:S01]  /*0240*/  IMAD R11, R0, 0x80, R11 ;  /* 0x00000080000b7824 */ /* 0x000fe200078e020b */
[----:B------:R-:W-:-:S05]  /*0250*/  LOP3.LUT R0, R9, 0xffffe000, RZ, 0xc0, !PT ;  /* 0xffffe00009007812 */ /* 0x000fca00078ec0ff */
[----:B------:R-:W-:-:S04]  /*0260*/  IMAD.IADD R11, R11, 0x1, R0 ;  /* 0x000000010b0b7824 */ /* 0x000fc800078e0200 */
[----:B-1----:R-:W-:-:S04]  /*0270*/  IMAD.WIDE R4, R11, 0x4, R4 ;  /* 0x000000040b047825 */ /* 0x002fc800078e0204 */
[----:B----4-:R-:W-:Y:S01]  /*0280*/  IMAD.WIDE R6, R11, 0x4, R6 ;  /* 0x000000040b067825 */ /* 0x010fe200078e0206 */
[----:B--2---:R-:W-:Y:S04]  /*0290*/  STS [R13], R10 ;  /* 0x0000000a0d007388 */ /* 0x004fe80000000800 */
[----:B---3--:R-:W-:Y:S01]  /*02a0*/  STS [R13+0x200], R12 ;  /* 0x0002000c0d007388 */ /* 0x008fe20000000800 */
[----:B------:R-:W-:Y:S06]  /*02b0*/  BAR.SYNC.DEFER_BLOCKING 0x0 ;  /* 0x0000000000007b1d */ /* 0x000fec0000010000 */
[----:B------:R-:W1:Y:S04]  /*02c0*/  LDS.64 R2, [R14] ;  /* 0x000000000e027984 */ /* 0x000e680000000a00 */
[----:B-1----:R1:W-:Y:S01]  /*02d0*/  @P0 STG.E.64 desc[UR6][R4.64], R2 ;  /* 0x0000000204000986 */ /* 0x0023e2000c101b06 */
[----:B------:R-:W-:Y:S05]  /*02e0*/  @!P0 EXIT ;  /* 0x000000000000894d */ /* 0x000fea0003800000 */
[----:B------:R-:W-:Y:S01]  /*02f0*/  STG.E.64 desc[UR6][R6.64], R2 ;  /* 0x0000000206007986 */ /* 0x000fe2000c101b06 */
[----:B------:R-:W-:Y:S05]  /*0300*/  EXIT ;  /* 0x000000000000794d */ /* 0x000fea0003800000 */
.L_x_0:
[----:B------:R-:W-:-:S00]  /*0310*/  BRA `(.L_x_0) ;  /* 0xfffffffc00fc7947 */ /* 0x000fc0000383ffff */
[----:B------:R-:W-:-:S00]  /*0320*/  NOP ;  /* 0x0000000000007918 */ /* 0x000fc00000000000 */
        /* <DEDUP_REMOVED lines=13> */
.L_x_1:


//--------------------- .nv.shared.triton_poi_fused_convolution_18 --------------------------
	.section	.nv.shared.triton_poi_fused_convolution_18,"aw",@nobits
	.sectionflags	@""
	.align	16
	.zero		1024


//--------------------- .nv.constant0.triton_poi_fused_convolution_18 --------------------------
	.section	.nv.constant0.triton_poi_fused_convolution_18,"a",@progbits
	.sectionflags	@""
	.align	4
.nv.constant0.triton_poi_fused_convolution_18:
	.zero		560
